	.headerflags	@"EF_CUDA_TEXMODE_UNIFIED EF_CUDA_64BIT_ADDRESS EF_CUDA_ACCELERATORS EF_CUDA_SM90 EF_CUDA_VIRTUAL_SM(EF_CUDA_SM90)"
	.elftype	@"ET_EXEC"


//--------------------- .nv.info                  --------------------------
	.section	.nv.info,"",@"SHT_CUDA_INFO"
	.align	4


	//----- nvinfo : EIATTR_REGCOUNT
	.align		4
        /*0000*/ 	.byte	0x04, 0x2f
        /*0002*/ 	.short	(.L_1 - .L_0)
	.align		4
.L_0:
        /*0004*/ 	.word	index@(triton_poi_fused_convolution_pow_1)
        /*0008*/ 	.word	0x00000010


	//----- nvinfo : EIATTR_MIN_STACK_SIZE
	.align		4
.L_1:
        /*000c*/ 	.byte	0x04, 0x12
        /*000e*/ 	.short	(.L_3 - .L_2)
	.align		4
.L_2:
        /*0010*/ 	.word	index@(triton_poi_fused_convolution_pow_1)
        /*0014*/ 	.word	0x00000000


	//----- nvinfo : EIATTR_FRAME_SIZE
	.align		4
.L_3:
        /*0018*/ 	.byte	0x04, 0x11
        /*001a*/ 	.short	(.L_5 - .L_4)
	.align		4
.L_4:
        /*001c*/ 	.word	index@(triton_poi_fused_convolution_pow_1)
        /*0020*/ 	.word	0x00000000


	//----- nvinfo : EIATTR_MIN_STACK_SIZE
	.align		4
.L_5:
        /*0024*/ 	.byte	0x04, 0x12
        /*0026*/ 	.short	(.L_7 - .L_6)
	.align		4
.L_6:
        /*0028*/ 	.word	index@(triton_poi_fused_convolution_pow_1)
        /*002c*/ 	.word	0x00000000
.L_7:


//--------------------- .nv.info.triton_poi_fused_convolution_pow_1 --------------------------
	.section	.nv.info.triton_poi_fused_convolution_pow_1,"",@"SHT_CUDA_INFO"
	.sectionflags	@""
	.align	4


	//----- nvinfo : EIATTR_CUDA_API_VERSION
	.align		4
        /*0000*/ 	.byte	0x04, 0x37
        /*0002*/ 	.short	(.L_9 - .L_8)
.L_8:
        /*0004*/ 	.word	0x0000007c


	//----- nvinfo : EIATTR_KPARAM_INFO
	.align		4
.L_9:
        /*0008*/ 	.byte	0x04, 0x17
        /*000a*/ 	.short	(.L_11 - .L_10)
.L_10:
        /*000c*/ 	.word	0x00000000
        /*0010*/ 	.short	0x0003
        /*0012*/ 	.short	0x0018
        /*0014*/ 	.byte	0x00, 0xf0, 0x11, 0x00


	//----- nvinfo : EIATTR_KPARAM_INFO
	.align		4
.L_11:
        /*0018*/ 	.byte	0x04, 0x17
        /*001a*/ 	.short	(.L_13 - .L_12)
.L_12:
        /*001c*/ 	.word	0x00000000
        /*0020*/ 	.short	0x0002
        /*0022*/ 	.short	0x0010
        /*0024*/ 	.byte	0x00, 0xf4, 0x21, 0x00


	//----- nvinfo : EIATTR_KPARAM_INFO
	.align		4
.L_13:
        /*0028*/ 	.byte	0x04, 0x17
        /*002a*/ 	.short	(.L_15 - .L_14)
.L_14:
        /*002c*/ 	.word	0x00000000
        /*0030*/ 	.short	0x0001
        /*0032*/ 	.short	0x0008
        /*0034*/ 	.byte	0x00, 0xf4, 0x21, 0x00


	//----- nvinfo : EIATTR_KPARAM_INFO
	.align		4
.L_15:
        /*0038*/ 	.byte	0x04, 0x17
        /*003a*/ 	.short	(.L_17 - .L_16)
.L_16:
        /*003c*/ 	.word	0x00000000
        /*0040*/ 	.short	0x0000
        /*0042*/ 	.short	0x0000
        /*0044*/ 	.byte	0x00, 0xf4, 0x21, 0x00


	//----- nvinfo : EIATTR_SPARSE_MMA_MASK
	.align		4
.L_17:
        /*0048*/ 	.byte	0x03, 0x50
        /*004a*/ 	.short	0x0000


	//----- nvinfo : EIATTR_MAXREG_COUNT
	.align		4
        /*004c*/ 	.byte	0x03, 0x1b
        /*004e*/ 	.short	0x00ff


	//----- nvinfo : EIATTR_EXIT_INSTR_OFFSETS
	.align		4
        /*0050*/ 	.byte	0x04, 0x1c
        /*0052*/ 	.short	(.L_19 - .L_18)


	//   ....[0]....
.L_18:
        /*0054*/ 	.word	0x00000200


	//   ....[1]....
        /*0058*/ 	.word	0x00000220


	//----- nvinfo : EIATTR_REQNTID
	.align		4
.L_19:
        /*005c*/ 	.byte	0x04, 0x10
        /*005e*/ 	.short	(.L_21 - .L_20)
.L_20:
        /*0060*/ 	.word	0x00000080
        /*0064*/ 	.word	0x00000001
        /*0068*/ 	.word	0x00000001


	//----- nvinfo : EIATTR_CBANK_PARAM_SIZE
	.align		4
.L_21:
        /*006c*/ 	.byte	0x03, 0x19
        /*006e*/ 	.short	0x001c


	//----- nvinfo : EIATTR_PARAM_CBANK
	.align		4
        /*0070*/ 	.byte	0x04, 0x0a
        /*0072*/ 	.short	(.L_23 - .L_22)
	.align		4
.L_22:
        /*0074*/ 	.word	index@(.nv.constant0.triton_poi_fused_convolution_pow_1)
        /*0078*/ 	.short	0x0210
        /*007a*/ 	.short	0x001c


	//----- nvinfo : EIATTR_SW_WAR
	.align		4
.L_23:
        /*007c*/ 	.byte	0x04, 0x36
        /*007e*/ 	.short	(.L_25 - .L_24)
.L_24:
        /*0080*/ 	.word	0x00000008
.L_25:


//--------------------- .nv.callgraph             --------------------------
	.section	.nv.callgraph,"",@"SHT_CUDA_CALLGRAPH"
	.align	4
	.sectionentsize	8
	.align		4
        /*0000*/ 	.word	0x00000000
	.align		4
        /*0004*/ 	.word	0xffffffff
	.align		4
        /*0008*/ 	.word	0x00000000
	.align		4
        /*000c*/ 	.word	0xfffffffe
	.align		4
        /*0010*/ 	.word	0x00000000
	.align		4
        /*0014*/ 	.word	0xfffffffd
	.align		4
        /*0018*/ 	.word	0x00000000
	.align		4
        /*001c*/ 	.word	0xfffffffc


//--------------------- .text.triton_poi_fused_convolution_pow_1 --------------------------
	.section	.text.triton_poi_fused_convolution_pow_1,"ax",@progbits
	.align	128
        .global         triton_poi_fused_convolution_pow_1
        .type           triton_poi_fused_convolution_pow_1,@function
        .size           triton_poi_fused_convolution_pow_1,(.L_x_1 - triton_poi_fused_convolution_pow_1)
        .other          triton_poi_fused_convolution_pow_1,@"STO_CUDA_ENTRY STV_DEFAULT"
triton_poi_fused_convolution_pow_1:
.text.triton_poi_fused_convolution_pow_1:
[----:B------:R-:W0:Y:S02]  /*0000*/  LDC R1, c[0x0][0x28] ;  /* 0x00000a00ff017b82 */ /* 0x000e240000000800 */
[----:B------:R-:W1:Y:S01]  /*0010*/  S2R R0, SR_TID.X ;  /* 0x0000000000007919 */ /* 0x000e620000002100 */
[----:B------:R-:W2:Y:S01]  /*0020*/  LDC.64 R4, c[0x0][0x218] ;  /* 0x00008600ff047b82 */ /* 0x000ea20000000a00 */
[----:B------:R-:W-:Y:S01]  /*0030*/  HFMA2.MMA R13, -RZ, RZ, 0, 0 ;  /* 0x00000000ff0d7435 */ /* 0x000fe200000001ff */
[----:B------:R-:W-:Y:S01]  /*0040*/  CS2R R10, SRZ ;  /* 0x00000000000a7805 */ /* 0x000fe2000001ff00 */
[----:B------:R-:W3:Y:S01]  /*0050*/  S2R R9, SR_CTAID.X ;  /* 0x0000000000097919 */ /* 0x000ee20000002500 */
[----:B------:R-:W-:Y:S01]  /*0060*/  ULDC.64 UR4, c[0x0][0x208] ;  /* 0x0000820000047ab9 */ /* 0x000fe20000000a00 */
[----:B-1----:R-:W-:Y:S01]  /*0070*/  IMAD.SHL.U32 R0, R0, 0x2, RZ ;  /* 0x0000000200007824 */ /* 0x002fe200078e00ff */
[----:B---3--:R-:W-:-:S04]  /*0080*/  SHF.R.S32.HI R2, RZ, 0x17, R9 ;  /* 0x00000017ff027819 */ /* 0x008fc80000011409 */
[----:B------:R-:W-:Y:S02]  /*0090*/  LOP3.LUT R0, R0, 0xfe, RZ, 0xc0, !PT ;  /* 0x000000fe00007812 */ /* 0x000fe400078ec0ff */
[----:B------:R-:W-:Y:S02]  /*00a0*/  SGXT R2, R2, 0x1 ;  /* 0x000000010202781a */ /* 0x000fe40000000200 */
[----:B------:R-:W-:-:S04]  /*00b0*/  LEA R9, R9, R0, 0x8 ;  /* 0x0000000009097211 */ /* 0x000fc800078e40ff */
[----:B------:R-:W-:Y:S02]  /*00c0*/  LEA.HI R0, R2, R9, RZ, 0x6 ;  /* 0x0000000902007211 */ /* 0x000fe400078f30ff */
[----:B------:R-:W1:Y:S01]  /*00d0*/  LDC.64 R2, c[0x0][0x210] ;  /* 0x00008400ff027b82 */ /* 0x000e620000000a00 */
[----:B------:R-:W-:Y:S02]  /*00e0*/  ISETP.GE.AND P0, PT, R9, 0x400, PT ;  /* 0x000004000900780c */ /* 0x000fe40003f06270 */
[----:B------:R-:W-:-:S04]  /*00f0*/  SHF.R.S32.HI R0, RZ, 0x6, R0 ;  /* 0x00000006ff007819 */ /* 0x000fc80000011400 */
[----:B------:R-:W-:-:S04]  /*0100*/  LEA.HI R6, R0, R0, RZ, 0x2 ;  /* 0x0000000000067211 */ /* 0x000fc800078f10ff */
[----:B------:R-:W-:-:S05]  /*0110*/  LOP3.LUT R7, R6, 0xfffffffc, RZ, 0xc0, !PT ;  /* 0xfffffffc06077812 */ /* 0x000fca00078ec0ff */
[----:B------:R-:W-:Y:S02]  /*0120*/  IMAD.IADD R7, R0, 0x1, -R7 ;  /* 0x0000000100077824 */ /* 0x000fe400078e0a07 */
[----:B------:R-:W-:Y:S02]  /*0130*/  IMAD.MOV.U32 R0, RZ, RZ, RZ ;  /* 0x000000ffff007224 */ /* 0x000fe400078e00ff */
[----:B--2---:R-:W-:Y:S02]  /*0140*/  IMAD.WIDE R4, R7, 0x4, R4 ;  /* 0x0000000407047825 */ /* 0x004fe400078e0204 */
[----:B------:R-:W2:Y:S02]  /*0150*/  LDC.64 R6, c[0x0][0x220] ;  /* 0x00008800ff067b82 */ /* 0x000ea40000000a00 */
[C---:B-1----:R-:W-:Y:S01]  /*0160*/  IMAD.WIDE R2, R9.reuse, 0x4, R2 ;  /* 0x0000000409027825 */ /* 0x042fe200078e0202 */
[----:B------:R-:W3:Y:S04]  /*0170*/  @!P0 LDG.E.EL R13, desc[UR4][R4.64] ;  /* 0x00000004040d8981 */ /* 0x000ee8000c2e1900 */
[----:B------:R-:W3:Y:S04]  /*0180*/  @!P0 LDG.E.64 R10, desc[UR4][R2.64] ;  /* 0x00000004020a8981 */ /* 0x000ee8000c1e1b00 */
[----:B------:R-:W4:Y:S01]  /*0190*/  @!P0 LDG.E.EL R0, desc[UR4][R4.64] ;  /* 0x0000000404008981 */ /* 0x000f22000c2e1900 */
[----:B--2---:R-:W-:-:S04]  /*01a0*/  IMAD.WIDE R6, R9, 0x4, R6 ;  /* 0x0000000409067825 */ /* 0x004fc800078e0206 */
[----:B---3--:R-:W-:Y:S01]  /*01b0*/  FADD R10, R13, R10 ;  /* 0x0000000a0d0a7221 */ /* 0x008fe20000000000 */
[----:B----4-:R-:W-:-:S03]  /*01c0*/  FADD R11, R0, R11 ;  /* 0x0000000b000b7221 */ /* 0x010fc60000000000 */
[----:B------:R-:W-:Y:S02]  /*01d0*/  FMUL R8, R10, R10 ;  /* 0x0000000a0a087220 */ /* 0x000fe40000400000 */
[----:B------:R1:W-:Y:S01]  /*01e0*/  @!P0 STG.E.64 desc[UR4][R2.64], R10 ;  /* 0x0000000a02008986 */ /* 0x0003e2000c101b04 */
[----:B------:R-:W-:Y:S01]  /*01f0*/  FMUL R9, R11, R11 ;  /* 0x0000000b0b097220 */ /* 0x000fe20000400000 */
[----:B------:R-:W-:Y:S06]  /*0200*/  @P0 EXIT ;  /* 0x000000000000094d */ /* 0x000fec0003800000 */
[----:B------:R-:W-:Y:S01]  /*0210*/  STG.E.64 desc[UR4][R6.64], R8 ;  /* 0x0000000806007986 */ /* 0x000fe2000c101b04 */
[----:B------:R-:W-:Y:S05]  /*0220*/  EXIT ;  /* 0x000000000000794d */ /* 0x000fea0003800000 */
.L_x_0:
[----:B------:R-:W-:-:S00]  /*0230*/  BRA `(.L_x_0) ;  /* 0xfffffffc00fc7947 */ /* 0x000fc0000383ffff */
[----:B------:R-:W-:-:S00]  /*0240*/  NOP ;  /* 0x0000000000007918 */ /* 0x000fc00000000000 */
        /* <DEDUP_REMOVED lines=11> */
.L_x_1:


//--------------------- .nv.constant0.triton_poi_fused_convolution_pow_1 --------------------------
	.section	.nv.constant0.triton_poi_fused_convolution_pow_1,"a",@progbits
	.sectionflags	@""
	.align	4
.nv.constant0.triton_poi_fused_convolution_pow_1:
	.zero		556
